	.headerflags	@"EF_CUDA_TEXMODE_UNIFIED EF_CUDA_64BIT_ADDRESS EF_CUDA_ACCELERATORS EF_CUDA_SM90 EF_CUDA_VIRTUAL_SM(EF_CUDA_SM90)"
	.elftype	@"ET_EXEC"


//--------------------- .nv.info                  --------------------------
	.section	.nv.info,"",@"SHT_CUDA_INFO"
	.align	4


	//----- nvinfo : EIATTR_REGCOUNT
	.align		4
        /*0000*/ 	.byte	0x04, 0x2f
        /*0002*/ 	.short	(.L_1 - .L_0)
	.align		4
.L_0:
        /*0004*/ 	.word	index@(triton_poi_fused__weight_norm_interface_1)
        /*0008*/ 	.word	0x0000000e


	//----- nvinfo : EIATTR_MIN_STACK_SIZE
	.align		4
.L_1:
        /*000c*/ 	.byte	0x04, 0x12
        /*000e*/ 	.short	(.L_3 - .L_2)
	.align		4
.L_2:
        /*0010*/ 	.word	index@(triton_poi_fused__weight_norm_interface_1)
        /*0014*/ 	.word	0x00000000


	//----- nvinfo : EIATTR_FRAME_SIZE
	.align		4
.L_3:
        /*0018*/ 	.byte	0x04, 0x11
        /*001a*/ 	.short	(.L_5 - .L_4)
	.align		4
.L_4:
        /*001c*/ 	.word	index@(triton_poi_fused__weight_norm_interface_1)
        /*0020*/ 	.word	0x00000000


	//----- nvinfo : EIATTR_MIN_STACK_SIZE
	.align		4
.L_5:
        /*0024*/ 	.byte	0x04, 0x12
        /*0026*/ 	.short	(.L_7 - .L_6)
	.align		4
.L_6:
        /*0028*/ 	.word	index@(triton_poi_fused__weight_norm_interface_1)
        /*002c*/ 	.word	0x00000000
.L_7:


//--------------------- .nv.info.triton_poi_fused__weight_norm_interface_1 --------------------------
	.section	.nv.info.triton_poi_fused__weight_norm_interface_1,"",@"SHT_CUDA_INFO"
	.sectionflags	@""
	.align	4


	//----- nvinfo : EIATTR_CUDA_API_VERSION
	.align		4
        /*0000*/ 	.byte	0x04, 0x37
        /*0002*/ 	.short	(.L_9 - .L_8)
.L_8:
        /*0004*/ 	.word	0x0000007c


	//----- nvinfo : EIATTR_KPARAM_INFO
	.align		4
.L_9:
        /*0008*/ 	.byte	0x04, 0x17
        /*000a*/ 	.short	(.L_11 - .L_10)
.L_10:
        /*000c*/ 	.word	0x00000000
        /*0010*/ 	.short	0x0004
        /*0012*/ 	.short	0x0020
        /*0014*/ 	.byte	0x00, 0xf0, 0x11, 0x00


	//----- nvinfo : EIATTR_KPARAM_INFO
	.align		4
.L_11:
        /*0018*/ 	.byte	0x04, 0x17
        /*001a*/ 	.short	(.L_13 - .L_12)
.L_12:
        /*001c*/ 	.word	0x00000000
        /*0020*/ 	.short	0x0003
        /*0022*/ 	.short	0x0018
        /*0024*/ 	.byte	0x00, 0xf4, 0x21, 0x00


	//----- nvinfo : EIATTR_KPARAM_INFO
	.align		4
.L_13:
        /*0028*/ 	.byte	0x04, 0x17
        /*002a*/ 	.short	(.L_15 - .L_14)
.L_14:
        /*002c*/ 	.word	0x00000000
        /*0030*/ 	.short	0x0002
        /*0032*/ 	.short	0x0010
        /*0034*/ 	.byte	0x00, 0xf4, 0x21, 0x00


	//----- nvinfo : EIATTR_KPARAM_INFO
	.align		4
.L_15:
        /*0038*/ 	.byte	0x04, 0x17
        /*003a*/ 	.short	(.L_17 - .L_16)
.L_16:
        /*003c*/ 	.word	0x00000000
        /*0040*/ 	.short	0x0001
        /*0042*/ 	.short	0x0008
        /*0044*/ 	.byte	0x00, 0xf4, 0x21, 0x00


	//----- nvinfo : EIATTR_KPARAM_INFO
	.align		4
.L_17:
        /*0048*/ 	.byte	0x04, 0x17
        /*004a*/ 	.short	(.L_19 - .L_18)
.L_18:
        /*004c*/ 	.word	0x00000000
        /*0050*/ 	.short	0x0000
        /*0052*/ 	.short	0x0000
        /*0054*/ 	.byte	0x00, 0xf4, 0x21, 0x00


	//----- nvinfo : EIATTR_SPARSE_MMA_MASK
	.align		4
.L_19:
        /*0058*/ 	.byte	0x03, 0x50
        /*005a*/ 	.short	0x0000


	//----- nvinfo : EIATTR_MAXREG_COUNT
	.align		4
        /*005c*/ 	.byte	0x03, 0x1b
        /*005e*/ 	.short	0x00ff


	//----- nvinfo : EIATTR_EXIT_INSTR_OFFSETS
	.align		4
        /*0060*/ 	.byte	0x04, 0x1c
        /*0062*/ 	.short	(.L_21 - .L_20)


	//   ....[0]....
.L_20:
        /*0064*/ 	.word	0x00000240


	//   ....[1]....
        /*0068*/ 	.word	0x00000260


	//----- nvinfo : EIATTR_REQNTID
	.align		4
.L_21:
        /*006c*/ 	.byte	0x04, 0x10
        /*006e*/ 	.short	(.L_23 - .L_22)
.L_22:
        /*0070*/ 	.word	0x00000020
        /*0074*/ 	.word	0x00000001
        /*0078*/ 	.word	0x00000001


	//----- nvinfo : EIATTR_CBANK_PARAM_SIZE
	.align		4
.L_23:
        /*007c*/ 	.byte	0x03, 0x19
        /*007e*/ 	.short	0x0024


	//----- nvinfo : EIATTR_PARAM_CBANK
	.align		4
        /*0080*/ 	.byte	0x04, 0x0a
        /*0082*/ 	.short	(.L_25 - .L_24)
	.align		4
.L_24:
        /*0084*/ 	.word	index@(.nv.constant0.triton_poi_fused__weight_norm_interface_1)
        /*0088*/ 	.short	0x0210
        /*008a*/ 	.short	0x0024


	//----- nvinfo : EIATTR_SW_WAR
	.align		4
.L_25:
        /*008c*/ 	.byte	0x04, 0x36
        /*008e*/ 	.short	(.L_27 - .L_26)
.L_26:
        /*0090*/ 	.word	0x00000008
.L_27:


//--------------------- .nv.callgraph             --------------------------
	.section	.nv.callgraph,"",@"SHT_CUDA_CALLGRAPH"
	.align	4
	.sectionentsize	8
	.align		4
        /*0000*/ 	.word	0x00000000
	.align		4
        /*0004*/ 	.word	0xffffffff
	.align		4
        /*0008*/ 	.word	0x00000000
	.align		4
        /*000c*/ 	.word	0xfffffffe
	.align		4
        /*0010*/ 	.word	0x00000000
	.align		4
        /*0014*/ 	.word	0xfffffffd
	.align		4
        /*0018*/ 	.word	0x00000000
	.align		4
        /*001c*/ 	.word	0xfffffffc


//--------------------- .text.triton_poi_fused__weight_norm_interface_1 --------------------------
	.section	.text.triton_poi_fused__weight_norm_interface_1,"ax",@progbits
	.align	128
        .global         triton_poi_fused__weight_norm_interface_1
        .type           triton_poi_fused__weight_norm_interface_1,@function
        .size           triton_poi_fused__weight_norm_interface_1,(.L_x_1 - triton_poi_fused__weight_norm_interface_1)
        .other          triton_poi_fused__weight_norm_interface_1,@"STO_CUDA_ENTRY STV_DEFAULT"
triton_poi_fused__weight_norm_interface_1:
.text.triton_poi_fused__weight_norm_interface_1:
[----:B------:R-:W0:Y:S02]  /*0000*/  LDC R1, c[0x0][0x28] ;  /* 0x00000a00ff017b82 */ /* 0x000e240000000800 */
[----:B------:R-:W1:Y:S01]  /*0010*/  S2R R10, SR_TID.X ;  /* 0x00000000000a7919 */ /* 0x000e620000002100 */
[----:B------:R-:W2:Y:S01]  /*0020*/  LDC.64 R6, c[0x0][0x220] ;  /* 0x00008800ff067b82 */ /* 0x000ea20000000a00 */
[----:B------:R-:W-:Y:S01]  /*0030*/  IMAD.MOV.U32 R8, RZ, RZ, RZ ;  /* 0x000000ffff087224 */ /* 0x000fe200078e00ff */
[----:B------:R-:W-:Y:S01]  /*0040*/  ULDC.64 UR4, c[0x0][0x208] ;  /* 0x0000820000047ab9 */ /* 0x000fe20000000a00 */
[----:B------:R-:W3:Y:S05]  /*0050*/  S2R R9, SR_CTAID.X ;  /* 0x0000000000097919 */ /* 0x000eea0000002500 */
[----:B------:R-:W4:Y:S01]  /*0060*/  LDC.64 R4, c[0x0][0x218] ;  /* 0x00008600ff047b82 */ /* 0x000f220000000a00 */
[----:B-1----:R-:W-:-:S02]  /*0070*/  LOP3.LUT R0, R10, 0xf, RZ, 0xc0, !PT ;  /* 0x0000000f0a007812 */ /* 0x002fc400078ec0ff */
[----:B---3--:R-:W-:-:S03]  /*0080*/  SHF.R.S32.HI R2, RZ, 0x1b, R9 ;  /* 0x0000001bff027819 */ /* 0x008fc60000011409 */
[----:B------:R-:W-:Y:S01]  /*0090*/  IMAD R9, R9, 0x10, R0 ;  /* 0x0000001009097824 */ /* 0x000fe200078e0200 */
[----:B------:R-:W-:-:S04]  /*00a0*/  SGXT R0, R2, 0x1 ;  /* 0x000000010200781a */ /* 0x000fc80000000200 */
[----:B------:R-:W-:Y:S01]  /*00b0*/  ISETP.GE.AND P0, PT, R9, 0x10, PT ;  /* 0x000000100900780c */ /* 0x000fe20003f06270 */
[----:B------:R-:W1:Y:S01]  /*00c0*/  LDC.64 R2, c[0x0][0x210] ;  /* 0x00008400ff027b82 */ /* 0x000e620000000a00 */
[----:B------:R-:W-:-:S04]  /*00d0*/  LEA.HI R0, R0, R9, RZ, 0x2 ;  /* 0x0000000900007211 */ /* 0x000fc800078f10ff */
[----:B------:R-:W-:-:S05]  /*00e0*/  SHF.R.S32.HI R11, RZ, 0x2, R0 ;  /* 0x00000002ff0b7819 */ /* 0x000fca0000011400 */
[----:B--2---:R-:W-:-:S05]  /*00f0*/  IMAD.WIDE R6, R11, 0x4, R6 ;  /* 0x000000040b067825 */ /* 0x004fca00078e0206 */
[----:B------:R2:W3:Y:S01]  /*0100*/  @!P0 LDG.E.EL R8, desc[UR4][R6.64] ;  /* 0x0000000406088981 */ /* 0x0004e2000c2e1900 */
[----:B----4-:R-:W-:Y:S01]  /*0110*/  IMAD.WIDE R4, R11, 0x4, R4 ;  /* 0x000000040b047825 */ /* 0x010fe200078e0204 */
[----:B------:R-:W-:Y:S01]  /*0120*/  HFMA2.MMA R11, -RZ, RZ, 0, 0 ;  /* 0x00000000ff0b7435 */ /* 0x000fe200000001ff */
[----:B------:R-:W-:Y:S02]  /*0130*/  MOV R0, RZ ;  /* 0x000000ff00007202 */ /* 0x000fe40000000f00 */
[----:B-1----:R-:W-:Y:S01]  /*0140*/  IMAD.WIDE R2, R9, 0x4, R2 ;  /* 0x0000000409027825 */ /* 0x002fe200078e0202 */
[----:B--2---:R-:W1:Y:S06]  /*0150*/  LDC.64 R6, c[0x0][0x228] ;  /* 0x00008a00ff067b82 */ /* 0x004e6c0000000a00 */
[----:B------:R-:W2:Y:S04]  /*0160*/  @!P0 LDG.E.EL R11, desc[UR4][R4.64] ;  /* 0x00000004040b8981 */ /* 0x000ea8000c2e1900 */
[----:B------:R1:W4:Y:S01]  /*0170*/  @!P0 LDG.E R0, desc[UR4][R2.64] ;  /* 0x0000000402008981 */ /* 0x000322000c1e1900 */
[----:B------:R-:W-:-:S04]  /*0180*/  LOP3.LUT P0, RZ, R10, 0x10, RZ, 0xc0, !PT ;  /* 0x000000100aff7812 */ /* 0x000fc8000780c0ff */
[C---:B------:R-:W-:Y:S01]  /*0190*/  ISETP.LT.AND P0, PT, R9.reuse, 0x10, !P0 ;  /* 0x000000100900780c */ /* 0x040fe20004701270 */
[----:B-1----:R-:W-:Y:S01]  /*01a0*/  IMAD.WIDE R2, R9, 0x4, R6 ;  /* 0x0000000409027825 */ /* 0x002fe200078e0206 */
[C---:B---3--:R-:W-:Y:S02]  /*01b0*/  FSETP.GT.AND P2, PT, |R8|.reuse, 8.50705917302346158658e+37, PT ;  /* 0x7e8000000800780b */ /* 0x048fe40003f44200 */
[----:B------:R-:W-:-:S11]  /*01c0*/  FSETP.GEU.AND P1, PT, |R8|, 1.175494350822287508e-38, PT ;  /* 0x008000000800780b */ /* 0x000fd60003f2e200 */
[----:B------:R-:W-:Y:S01]  /*01d0*/  @P2 FMUL R8, R8, 0.25 ;  /* 0x3e80000008082820 */ /* 0x000fe20000400000 */
[----:B--2---:R-:W-:-:S03]  /*01e0*/  @P2 FMUL R11, R11, 0.25 ;  /* 0x3e8000000b0b2820 */ /* 0x004fc60000400000 */
[----:B------:R-:W-:Y:S01]  /*01f0*/  @!P1 FMUL R8, R8, 16777216 ;  /* 0x4b80000008089820 */ /* 0x000fe20000400000 */
[----:B------:R-:W-:-:S05]  /*0200*/  @!P1 FMUL R11, R11, 16777216 ;  /* 0x4b8000000b0b9820 */ /* 0x000fca0000400000 */
[----:B------:R-:W1:Y:S02]  /*0210*/  MUFU.RCP R8, R8 ;  /* 0x0000000800087308 */ /* 0x000e640000001000 */
[----:B-1----:R-:W-:-:S04]  /*0220*/  FMUL R5, R8, R11 ;  /* 0x0000000b08057220 */ /* 0x002fc80000400000 */
[----:B----4-:R-:W-:Y:S01]  /*0230*/  FMUL R5, R5, R0 ;  /* 0x0000000005057220 */ /* 0x010fe20000400000 */
[----:B------:R-:W-:Y:S06]  /*0240*/  @!P0 EXIT ;  /* 0x000000000000894d */ /* 0x000fec0003800000 */
[----:B------:R-:W-:Y:S01]  /*0250*/  STG.E desc[UR4][R2.64], R5 ;  /* 0x0000000502007986 */ /* 0x000fe2000c101904 */
[----:B------:R-:W-:Y:S05]  /*0260*/  EXIT ;  /* 0x000000000000794d */ /* 0x000fea0003800000 */
.L_x_0:
[----:B------:R-:W-:-:S00]  /*0270*/  BRA `(.L_x_0) ;  /* 0xfffffffc00fc7947 */ /* 0x000fc0000383ffff */
[----:B------:R-:W-:-:S00]  /*0280*/  NOP ;  /* 0x0000000000007918 */ /* 0x000fc00000000000 */
[----:B------:R-:W-:-:S00]  /*0290*/  NOP ;  /* 0x0000000000007918 */ /* 0x000fc00000000000 */
[----:B------:R-:W-:-:S00]  /*02a0*/  NOP ;  /* 0x0000000000007918 */ /* 0x000fc00000000000 */
[----:B------:R-:W-:-:S00]  /*02b0*/  NOP ;  /* 0x0000000000007918 */ /* 0x000fc00000000000 */
[----:B------:R-:W-:-:S00]  /*02c0*/  NOP ;  /* 0x0000000000007918 */ /* 0x000fc00000000000 */
[----:B------:R-:W-:-:S00]  /*02d0*/  NOP ;  /* 0x0000000000007918 */ /* 0x000fc00000000000 */
[----:B------:R-:W-:-:S00]  /*02e0*/  NOP ;  /* 0x0000000000007918 */ /* 0x000fc00000000000 */
[----:B------:R-:W-:-:S00]  /*02f0*/  NOP ;  /* 0x0000000000007918 */ /* 0x000fc00000000000 */
.L_x_1:


//--------------------- .nv.constant0.triton_poi_fused__weight_norm_interface_1 --------------------------
	.section	.nv.constant0.triton_poi_fused__weight_norm_interface_1,"a",@progbits
	.sectionflags	@""
	.align	4
.nv.constant0.triton_poi_fused__weight_norm_interface_1:
	.zero		564
